	.headerflags	@"EF_CUDA_TEXMODE_UNIFIED EF_CUDA_64BIT_ADDRESS EF_CUDA_ACCELERATORS EF_CUDA_SM90 EF_CUDA_VIRTUAL_SM(EF_CUDA_SM90)"
	.elftype	@"ET_EXEC"


//--------------------- .nv.info                  --------------------------
	.section	.nv.info,"",@"SHT_CUDA_INFO"
	.align	4


	//----- nvinfo : EIATTR_REGCOUNT
	.align		4
        /*0000*/ 	.byte	0x04, 0x2f
        /*0002*/ 	.short	(.L_3 - .L_2)
	.align		4
.L_2:
        /*0004*/ 	.word	index@(triton_poi_fused_cat_relu_22)
        /*0008*/ 	.word	0x0000001a


	//----- nvinfo : EIATTR_MIN_STACK_SIZE
	.align		4
.L_3:
        /*000c*/ 	.byte	0x04, 0x12
        /*000e*/ 	.short	(.L_5 - .L_4)
	.align		4
.L_4:
        /*0010*/ 	.word	index@(triton_poi_fused_cat_relu_22)
        /*0014*/ 	.word	0x00000000


	//----- nvinfo : EIATTR_FRAME_SIZE
	.align		4
.L_5:
        /*0018*/ 	.byte	0x04, 0x11
        /*001a*/ 	.short	(.L_7 - .L_6)
	.align		4
.L_6:
        /*001c*/ 	.word	index@(triton_poi_fused_cat_relu_22)
        /*0020*/ 	.word	0x00000000


	//----- nvinfo : EIATTR_MIN_STACK_SIZE
	.align		4
.L_7:
        /*0024*/ 	.byte	0x04, 0x12
        /*0026*/ 	.short	(.L_9 - .L_8)
	.align		4
.L_8:
        /*0028*/ 	.word	index@(triton_poi_fused_cat_relu_22)
        /*002c*/ 	.word	0x00000000
.L_9:


//--------------------- .nv.info.triton_poi_fused_cat_relu_22 --------------------------
	.section	.nv.info.triton_poi_fused_cat_relu_22,"",@"SHT_CUDA_INFO"
	.sectionflags	@""
	.align	4


	//----- nvinfo : EIATTR_CUDA_API_VERSION
	.align		4
        /*0000*/ 	.byte	0x04, 0x37
        /*0002*/ 	.short	(.L_11 - .L_10)
.L_10:
        /*0004*/ 	.word	0x0000007c


	//----- nvinfo : EIATTR_KPARAM_INFO
	.align		4
.L_11:
        /*0008*/ 	.byte	0x04, 0x17
        /*000a*/ 	.short	(.L_13 - .L_12)
.L_12:
        /*000c*/ 	.word	0x00000000
        /*0010*/ 	.short	0x0007
        /*0012*/ 	.short	0x0038
        /*0014*/ 	.byte	0x00, 0xf0, 0x11, 0x00


	//----- nvinfo : EIATTR_KPARAM_INFO
	.align		4
.L_13:
        /*0018*/ 	.byte	0x04, 0x17
        /*001a*/ 	.short	(.L_15 - .L_14)
.L_14:
        /*001c*/ 	.word	0x00000000
        /*0020*/ 	.short	0x0006
        /*0022*/ 	.short	0x0030
        /*0024*/ 	.byte	0x00, 0xf4, 0x21, 0x00


	//----- nvinfo : EIATTR_KPARAM_INFO
	.align		4
.L_15:
        /*0028*/ 	.byte	0x04, 0x17
        /*002a*/ 	.short	(.L_17 - .L_16)
.L_16:
        /*002c*/ 	.word	0x00000000
        /*0030*/ 	.short	0x0005
        /*0032*/ 	.short	0x0028
        /*0034*/ 	.byte	0x00, 0xf4, 0x21, 0x00


	//----- nvinfo : EIATTR_KPARAM_INFO
	.align		4
.L_17:
        /*0038*/ 	.byte	0x04, 0x17
        /*003a*/ 	.short	(.L_19 - .L_18)
.L_18:
        /*003c*/ 	.word	0x00000000
        /*0040*/ 	.short	0x0004
        /*0042*/ 	.short	0x0020
        /*0044*/ 	.byte	0x00, 0xf4, 0x21, 0x00


	//----- nvinfo : EIATTR_KPARAM_INFO
	.align		4
.L_19:
        /*0048*/ 	.byte	0x04, 0x17
        /*004a*/ 	.short	(.L_21 - .L_20)
.L_20:
        /*004c*/ 	.word	0x00000000
        /*0050*/ 	.short	0x0003
        /*0052*/ 	.short	0x0018
        /*0054*/ 	.byte	0x00, 0xf4, 0x21, 0x00


	//----- nvinfo : EIATTR_KPARAM_INFO
	.align		4
.L_21:
        /*0058*/ 	.byte	0x04, 0x17
        /*005a*/ 	.short	(.L_23 - .L_22)
.L_22:
        /*005c*/ 	.word	0x00000000
        /*0060*/ 	.short	0x0002
        /*0062*/ 	.short	0x0010
        /*0064*/ 	.byte	0x00, 0xf4, 0x21, 0x00


	//----- nvinfo : EIATTR_KPARAM_INFO
	.align		4
.L_23:
        /*0068*/ 	.byte	0x04, 0x17
        /*006a*/ 	.short	(.L_25 - .L_24)
.L_24:
        /*006c*/ 	.word	0x00000000
        /*0070*/ 	.short	0x0001
        /*0072*/ 	.short	0x0008
        /*0074*/ 	.byte	0x00, 0xf4, 0x21, 0x00


	//----- nvinfo : EIATTR_KPARAM_INFO
	.align		4
.L_25:
        /*0078*/ 	.byte	0x04, 0x17
        /*007a*/ 	.short	(.L_27 - .L_26)
.L_26:
        /*007c*/ 	.word	0x00000000
        /*0080*/ 	.short	0x0000
        /*0082*/ 	.short	0x0000
        /*0084*/ 	.byte	0x00, 0xf4, 0x21, 0x00


	//----- nvinfo : EIATTR_SPARSE_MMA_MASK
	.align		4
.L_27:
        /*0088*/ 	.byte	0x03, 0x50
        /*008a*/ 	.short	0x0000


	//----- nvinfo : EIATTR_MAXREG_COUNT
	.align		4
        /*008c*/ 	.byte	0x03, 0x1b
        /*008e*/ 	.short	0x00ff


	//----- nvinfo : EIATTR_EXIT_INSTR_OFFSETS
	.align		4
        /*0090*/ 	.byte	0x04, 0x1c
        /*0092*/ 	.short	(.L_29 - .L_28)


	//   ....[0]....
.L_28:
        /*0094*/ 	.word	0x00000550


	//----- nvinfo : EIATTR_REQNTID
	.align		4
.L_29:
        /*0098*/ 	.byte	0x04, 0x10
        /*009a*/ 	.short	(.L_31 - .L_30)
.L_30:
        /*009c*/ 	.word	0x00000100
        /*00a0*/ 	.word	0x00000001
        /*00a4*/ 	.word	0x00000001


	//----- nvinfo : EIATTR_CBANK_PARAM_SIZE
	.align		4
.L_31:
        /*00a8*/ 	.byte	0x03, 0x19
        /*00aa*/ 	.short	0x003c


	//----- nvinfo : EIATTR_PARAM_CBANK
	.align		4
        /*00ac*/ 	.byte	0x04, 0x0a
        /*00ae*/ 	.short	(.L_33 - .L_32)
	.align		4
.L_32:
        /*00b0*/ 	.word	index@(.nv.constant0.triton_poi_fused_cat_relu_22)
        /*00b4*/ 	.short	0x0210
        /*00b6*/ 	.short	0x003c


	//----- nvinfo : EIATTR_SW_WAR
	.align		4
.L_33:
        /*00b8*/ 	.byte	0x04, 0x36
        /*00ba*/ 	.short	(.L_35 - .L_34)
.L_34:
        /*00bc*/ 	.word	0x00000008
.L_35:


//--------------------- .nv.callgraph             --------------------------
	.section	.nv.callgraph,"",@"SHT_CUDA_CALLGRAPH"
	.align	4
	.sectionentsize	8
	.align		4
        /*0000*/ 	.word	0x00000000
	.align		4
        /*0004*/ 	.word	0xffffffff
	.align		4
        /*0008*/ 	.word	0x00000000
	.align		4
        /*000c*/ 	.word	0xfffffffe
	.align		4
        /*0010*/ 	.word	0x00000000
	.align		4
        /*0014*/ 	.word	0xfffffffd
	.align		4
        /*0018*/ 	.word	0x00000000
	.align		4
        /*001c*/ 	.word	0xfffffffc


//--------------------- .nv.constant4             --------------------------
	.section	.nv.constant4,"a",@progbits
	.align	8
	.align		8
.nv.constant4:
        /*0000*/ 	.dword	_$_str
	.align		8
        /*0008*/ 	.dword	_$_str_$_2


//--------------------- .text.triton_poi_fused_cat_relu_22 --------------------------
	.section	.text.triton_poi_fused_cat_relu_22,"ax",@progbits
	.align	128
        .global         triton_poi_fused_cat_relu_22
        .type           triton_poi_fused_cat_relu_22,@function
        .size           triton_poi_fused_cat_relu_22,(.L_x_1 - triton_poi_fused_cat_relu_22)
        .other          triton_poi_fused_cat_relu_22,@"STO_CUDA_ENTRY STV_DEFAULT"
triton_poi_fused_cat_relu_22:
.text.triton_poi_fused_cat_relu_22:
[----:B------:R-:W-:Y:S01]  /*0000*/  LDC R1, c[0x0][0x28] ;  /* 0x00000a00ff017b82 */ /* 0x000fe20000000800 */
[----:B------:R-:W1:Y:S07]  /*0010*/  S2R R0, SR_TID.X ;  /* 0x0000000000007919 */ /* 0x000e6e0000002100 */
[----:B------:R-:W2:Y:S01]  /*0020*/  LDC.64 R8, c[0x0][0x220] ;  /* 0x00008800ff087b82 */ /* 0x000ea20000000a00 */
[----:B------:R-:W-:Y:S01]  /*0030*/  ULDC.64 UR4, c[0x0][0x208] ;  /* 0x0000820000047ab9 */ /* 0x000fe20000000a00 */
[----:B------:R-:W3:Y:S06]  /*0040*/  S2R R3, SR_CTAID.X ;  /* 0x0000000000037919 */ /* 0x000eec0000002500 */
[----:B------:R-:W4:Y:S08]  /*0050*/  LDC.64 R22, c[0x0][0x218] ;  /* 0x00008600ff167b82 */ /* 0x000f300000000a00 */
[----:B------:R-:W5:Y:S08]  /*0060*/  LDC.64 R20, c[0x0][0x210] ;  /* 0x00008400ff147b82 */ /* 0x000f700000000a00 */
[----:B------:R-:W4:Y:S01]  /*0070*/  LDC.64 R18, c[0x0][0x228] ;  /* 0x00008a00ff127b82 */ /* 0x000f220000000a00 */
[----:B-1----:R-:W-:-:S07]  /*0080*/  IMAD.SHL.U32 R0, R0, 0x2, RZ ;  /* 0x0000000200007824 */ /* 0x002fce00078e00ff */
[----:B------:R-:W1:Y:S01]  /*0090*/  LDC.64 R16, c[0x0][0x230] ;  /* 0x00008c00ff107b82 */ /* 0x000e620000000a00 */
[----:B------:R-:W-:-:S07]  /*00a0*/  LOP3.LUT R0, R0, 0x1fe, RZ, 0xc0, !PT ;  /* 0x000001fe00007812 */ /* 0x000fce00078ec0ff */
[----:B------:R-:W1:Y:S01]  /*00b0*/  LDC.64 R12, c[0x0][0x238] ;  /* 0x00008e00ff0c7b82 */ /* 0x000e620000000a00 */
[----:B---3--:R-:W-:-:S05]  /*00c0*/  IMAD R0, R3, 0x200, R0 ;  /* 0x0000020003007824 */ /* 0x008fca00078e0200 */
[----:B------:R-:W-:-:S04]  /*00d0*/  SHF.R.S32.HI R3, RZ, 0x1f, R0 ;  /* 0x0000001fff037819 */ /* 0x000fc80000011400 */
[----:B------:R-:W-:-:S04]  /*00e0*/  LEA.HI R4, R3, R0, RZ, 0xa ;  /* 0x0000000003047211 */ /* 0x000fc800078f50ff */
[----:B------:R-:W-:-:S05]  /*00f0*/  LOP3.LUT R3, R4, 0xfffffc00, RZ, 0xc0, !PT ;  /* 0xfffffc0004037812 */ /* 0x000fca00078ec0ff */
[----:B------:R-:W-:Y:S01]  /*0100*/  IMAD.IADD R14, R0, 0x1, -R3 ;  /* 0x00000001000e7824 */ /* 0x000fe200078e0a03 */
[----:B------:R-:W-:-:S03]  /*0110*/  CS2R R2, SRZ ;  /* 0x0000000000027805 */ /* 0x000fc6000001ff00 */
[C---:B--2---:R-:W-:Y:S01]  /*0120*/  IMAD.WIDE R8, R14.reuse, 0x4, R8 ;  /* 0x000000040e087825 */ /* 0x044fe200078e0208 */
[----:B------:R-:W-:-:S13]  /*0130*/  ISETP.GE.AND P3, PT, R14, 0x200, PT ;  /* 0x000002000e00780c */ /* 0x000fda0003f66270 */
[----:B------:R2:W3:Y:S01]  /*0140*/  @!P3 LDG.E.EL.64 R2, desc[UR4][R8.64] ;  /* 0x000000040802b981 */ /* 0x0004e2000c2e1b00 */
[----:B------:R-:W-:Y:S02]  /*0150*/  SHF.R.S32.HI R15, RZ, 0xa, R4 ;  /* 0x0000000aff0f7819 */ /* 0x000fe40000011404 */
[----:B------:R-:W-:Y:S01]  /*0160*/  CS2R R4, SRZ ;  /* 0x0000000000047805 */ /* 0x000fe2000001ff00 */
[----:B----4-:R-:W-:Y:S01]  /*0170*/  IMAD.WIDE R22, R14, 0x4, R22 ;  /* 0x000000040e167825 */ /* 0x010fe200078e0216 */
[----:B------:R-:W-:-:S03]  /*0180*/  CS2R R6, SRZ ;  /* 0x0000000000067805 */ /* 0x000fc6000001ff00 */
[----:B------:R-:W-:Y:S01]  /*0190*/  IMAD R15, R15, 0x200, R14 ;  /* 0x000002000f0f7824 */ /* 0x000fe200078e020e */
[----:B------:R-:W4:Y:S03]  /*01a0*/  @!P3 LDG.E.EL.64 R4, desc[UR4][R22.64] ;  /* 0x000000041604b981 */ /* 0x000f26000c2e1b00 */
[----:B-----5:R-:W-:-:S05]  /*01b0*/  IMAD.WIDE R20, R15, 0x4, R20 ;  /* 0x000000040f147825 */ /* 0x020fca00078e0214 */
[----:B------:R-:W5:Y:S01]  /*01c0*/  @!P3 LDG.E.EL.64 R6, desc[UR4][R20.64] ;  /* 0x000000041406b981 */ /* 0x000f62000c2e1b00 */
[C---:B------:R-:W-:Y:S02]  /*01d0*/  ISETP.GT.AND P2, PT, R14.reuse, 0x1ff, PT ;  /* 0x000001ff0e00780c */ /* 0x040fe40003f44270 */
[----:B--2---:R-:W-:Y:S02]  /*01e0*/  CS2R R8, SRZ ;  /* 0x0000000000087805 */ /* 0x004fe4000001ff00 */
[----:B------:R-:W-:Y:S01]  /*01f0*/  CS2R R10, SRZ ;  /* 0x00000000000a7805 */ /* 0x000fe2000001ff00 */
[----:B0-----:R-:W-:-:S04]  /*0200*/  IMAD.WIDE R18, R14, 0x4, R18 ;  /* 0x000000040e127825 */ /* 0x001fc800078e0212 */
[----:B-1----:R-:W-:Y:S01]  /*0210*/  IMAD.WIDE R16, R14, 0x4, R16 ;  /* 0x000000040e107825 */ /* 0x002fe200078e0210 */
[----:B------:R-:W2:Y:S03]  /*0220*/  @!P3 LDG.E.EL.64 R8, desc[UR4][R18.64] ;  /* 0x000000041208b981 */ /* 0x000ea6000c2e1b00 */
[----:B------:R-:W-:Y:S01]  /*0230*/  IMAD.WIDE R14, R15, 0x4, R12 ;  /* 0x000000040f0e7825 */ /* 0x000fe200078e020c */
[----:B------:R-:W2:Y:S01]  /*0240*/  @!P3 LDG.E.EL.64 R10, desc[UR4][R16.64] ;  /* 0x00000004100ab981 */ /* 0x000ea2000c2e1b00 */
[----:B------:R-:W-:-:S06]  /*0250*/  CS2R R12, SRZ ;  /* 0x00000000000c7805 */ /* 0x000fcc000001ff00 */
[----:B------:R0:W2:Y:S02]  /*0260*/  @P2 LDG.E.EL.64 R12, desc[UR4][R14.64+-0x800] ;  /* 0xfff800040e0c2981 */ /* 0x0000a4000c2e1b00 */
[----:B0-----:R-:W-:Y:S01]  /*0270*/  IMAD.MOV.U32 R15, RZ, RZ, 0x3e800000 ;  /* 0x3e800000ff0f7424 */ /* 0x001fe200078e00ff */
[----:B---3--:R-:W-:Y:S02]  /*0280*/  SEL R2, R2, RZ, !P3 ;  /* 0x000000ff02027207 */ /* 0x008fe40005800000 */
[----:B------:R-:W-:-:S03]  /*0290*/  SEL R3, R3, RZ, !P3 ;  /* 0x000000ff03037207 */ /* 0x000fc60005800000 */
[----:B------:R-:W-:-:S04]  /*02a0*/  FADD R2, R2, 9.9999997473787516356e-06 ;  /* 0x3727c5ac02027421 */ /* 0x000fc80000000000 */
[----:B------:R-:W0:Y:S01]  /*02b0*/  MUFU.SQRT R20, R2 ;  /* 0x0000000200147308 */ /* 0x000e220000002000 */
[----:B------:R-:W-:-:S07]  /*02c0*/  FADD R3, R3, 9.9999997473787516356e-06 ;  /* 0x3727c5ac03037421 */ /* 0x000fce0000000000 */
[----:B------:R-:W1:Y:S01]  /*02d0*/  MUFU.SQRT R18, R3 ;  /* 0x0000000300127308 */ /* 0x000e620000002000 */
[C---:B0-----:R-:W-:Y:S02]  /*02e0*/  FSETP.GT.AND P0, PT, R20.reuse, 8.50705917302346158658e+37, PT ;  /* 0x7e8000001400780b */ /* 0x041fe40003f04000 */
[----:B------:R-:W-:Y:S02]  /*02f0*/  FSETP.GEU.AND P4, PT, R20, 1.175494350822287508e-38, PT ;  /* 0x008000001400780b */ /* 0x000fe40003f8e000 */
[C---:B-1----:R-:W-:Y:S02]  /*0300*/  FSETP.GT.AND P1, PT, R18.reuse, 8.50705917302346158658e+37, PT ;  /* 0x7e8000001200780b */ /* 0x042fe40003f24000 */
[----:B------:R-:W-:-:S07]  /*0310*/  FSETP.GEU.AND P5, PT, R18, 1.175494350822287508e-38, PT ;  /* 0x008000001200780b */ /* 0x000fce0003fae000 */
[----:B------:R-:W-:-:S04]  /*0320*/  @P0 FMUL R20, R20, 0.25 ;  /* 0x3e80000014140820 */ /* 0x000fc80000400000 */
[----:B------:R-:W-:Y:S01]  /*0330*/  @!P4 FMUL R20, R20, 16777216 ;  /* 0x4b8000001414c820 */ /* 0x000fe20000400000 */
[----:B------:R-:W-:-:S05]  /*0340*/  @P1 FMUL R18, R18, 0.25 ;  /* 0x3e80000012121820 */ /* 0x000fca0000400000 */
[----:B------:R-:W0:Y:S01]  /*0350*/  MUFU.RCP R20, R20 ;  /* 0x0000001400147308 */ /* 0x000e220000001000 */
[----:B------:R-:W-:Y:S01]  /*0360*/  @!P5 FMUL R18, R18, 16777216 ;  /* 0x4b8000001212d820 */ /* 0x000fe20000400000 */
[----:B------:R-:W-:-:S06]  /*0370*/  FSEL R3, R15, 1, P0 ;  /* 0x3f8000000f037808 */ /* 0x000fcc0000000000 */
[----:B------:R-:W1:Y:S01]  /*0380*/  MUFU.RCP R18, R18 ;  /* 0x0000001200127308 */ /* 0x000e620000001000 */
[----:B------:R-:W-:Y:S01]  /*0390*/  @!P4 FMUL R3, R3, 16777216 ;  /* 0x4b8000000303c820 */ /* 0x000fe20000400000 */
[----:B----4-:R-:W-:Y:S02]  /*03a0*/  SEL R17, R4, RZ, !P3 ;  /* 0x000000ff04117207 */ /* 0x010fe40005800000 */
[----:B-----5:R-:W-:Y:S02]  /*03b0*/  SEL R4, R7, RZ, !P3 ;  /* 0x000000ff07047207 */ /* 0x020fe40005800000 */
[----:B------:R-:W-:Y:S02]  /*03c0*/  FSEL R15, R15, 1, P1 ;  /* 0x3f8000000f0f7808 */ /* 0x000fe40000800000 */
[----:B------:R-:W-:Y:S01]  /*03d0*/  SEL R7, R5, RZ, !P3 ;  /* 0x000000ff05077207 */ /* 0x000fe20005800000 */
[----:B0-----:R-:W-:Y:S02]  /*03e0*/  FMUL R5, R20, R3 ;  /* 0x0000000314057220 */ /* 0x001fe40000400000 */
[----:B------:R-:W0:Y:S01]  /*03f0*/  LDC.64 R2, c[0x0][0x240] ;  /* 0x00009000ff027b82 */ /* 0x000e220000000a00 */
[----:B------:R-:W-:Y:S01]  /*0400*/  SEL R6, R6, RZ, !P3 ;  /* 0x000000ff06067207 */ /* 0x000fe20005800000 */
[----:B------:R-:W-:Y:S01]  /*0410*/  @!P5 FMUL R15, R15, 16777216 ;  /* 0x4b8000000f0fd820 */ /* 0x000fe20000400000 */
[----:B------:R-:W-:-:S03]  /*0420*/  FADD R4, R4, -R7 ;  /* 0x8000000704047221 */ /* 0x000fc60000000000 */
[----:B------:R-:W-:Y:S01]  /*0430*/  FADD R6, R6, -R17 ;  /* 0x8000001106067221 */ /* 0x000fe20000000000 */
[----:B-1----:R-:W-:Y:S01]  /*0440*/  FMUL R15, R18, R15 ;  /* 0x0000000f120f7220 */ /* 0x002fe20000400000 */
[----:B--2---:R-:W-:Y:S02]  /*0450*/  SEL R8, R8, RZ, !P3 ;  /* 0x000000ff08087207 */ /* 0x004fe40005800000 */
[----:B------:R-:W-:Y:S01]  /*0460*/  SEL R9, R9, RZ, !P3 ;  /* 0x000000ff09097207 */ /* 0x000fe20005800000 */
[----:B------:R-:W-:Y:S01]  /*0470*/  FMUL R5, R6, R5 ;  /* 0x0000000506057220 */ /* 0x000fe20000400000 */
[----:B------:R-:W-:Y:S01]  /*0480*/  SEL R10, R10, RZ, !P3 ;  /* 0x000000ff0a0a7207 */ /* 0x000fe20005800000 */
[----:B------:R-:W-:Y:S01]  /*0490*/  FMUL R4, R4, R15 ;  /* 0x0000000f04047220 */ /* 0x000fe20000400000 */
[----:B------:R-:W-:-:S03]  /*04a0*/  SEL R11, R11, RZ, !P3 ;  /* 0x000000ff0b0b7207 */ /* 0x000fc60005800000 */
[----:B------:R-:W-:Y:S01]  /*04b0*/  FFMA R10, R5, R8, R10 ;  /* 0x00000008050a7223 */ /* 0x000fe2000000000a */
[----:B------:R-:W-:Y:S01]  /*04c0*/  @P3 SEL R10, R12, RZ, P2 ;  /* 0x000000ff0c0a3207 */ /* 0x000fe20001000000 */
[----:B------:R-:W-:Y:S01]  /*04d0*/  FFMA R11, R4, R9, R11 ;  /* 0x00000009040b7223 */ /* 0x000fe2000000000b */
[----:B------:R-:W-:Y:S02]  /*04e0*/  @P3 SEL R11, R13, RZ, P2 ;  /* 0x000000ff0d0b3207 */ /* 0x000fe40001000000 */
[----:B------:R-:W-:Y:S02]  /*04f0*/  FSETP.GEU.AND P0, PT, R10, RZ, PT ;  /* 0x000000ff0a00720b */ /* 0x000fe40003f0e000 */
[C---:B------:R-:W-:Y:S01]  /*0500*/  FSETP.GEU.AND P1, PT, R11.reuse, RZ, PT ;  /* 0x000000ff0b00720b */ /* 0x040fe20003f2e000 */
[----:B0-----:R-:W-:Y:S01]  /*0510*/  IMAD.WIDE R2, R0, 0x4, R2 ;  /* 0x0000000400027825 */ /* 0x001fe200078e0202 */
[----:B------:R-:W-:Y:S02]  /*0520*/  FSEL R10, R10, RZ, P0 ;  /* 0x000000ff0a0a7208 */ /* 0x000fe40000000000 */
[----:B------:R-:W-:-:S05]  /*0530*/  FSEL R11, R11, RZ, P1 ;  /* 0x000000ff0b0b7208 */ /* 0x000fca0000800000 */
[----:B------:R-:W-:Y:S01]  /*0540*/  STG.E.64 desc[UR4][R2.64], R10 ;  /* 0x0000000a02007986 */ /* 0x000fe2000c101b04 */
[----:B------:R-:W-:Y:S05]  /*0550*/  EXIT ;  /* 0x000000000000794d */ /* 0x000fea0003800000 */
.L_x_0:
[----:B------:R-:W-:-:S00]  /*0560*/  BRA `(.L_x_0) ;  /* 0xfffffffc00fc7947 */ /* 0x000fc0000383ffff */
[----:B------:R-:W-:-:S00]  /*0570*/  NOP ;  /* 0x0000000000007918 */ /* 0x000fc00000000000 */
        /* <DEDUP_REMOVED lines=8> */
.L_x_1:


//--------------------- .nv.global.init           --------------------------
	.section	.nv.global.init,"aw",@progbits
.nv.global.init:
	.type		_$_str,@object
	.size		_$_str,(_$_str_$_2 - _$_str)
_$_str:
        /*0000*/ 	.byte	0x5f, 0x5f, 0x43, 0x55, 0x44, 0x41, 0x5f, 0x46, 0x54, 0x5a, 0x00
	.type		_$_str_$_2,@object
	.size		_$_str_$_2,(.L_1 - _$_str_$_2)
_$_str_$_2:
        /*000b*/ 	.byte	0x5f, 0x5f, 0x43, 0x55, 0x44, 0x41, 0x5f, 0x50, 0x52, 0x45, 0x43, 0x5f, 0x53, 0x51, 0x52, 0x54
        /*001b*/ 	.byte	0x00
.L_1:


//--------------------- .nv.constant0.triton_poi_fused_cat_relu_22 --------------------------
	.section	.nv.constant0.triton_poi_fused_cat_relu_22,"a",@progbits
	.sectionflags	@""
	.align	4
.nv.constant0.triton_poi_fused_cat_relu_22:
	.zero		588
